//
// Generated by NVIDIA NVVM Compiler
//
// Compiler Build ID: CL-36424714
// Cuda compilation tools, release 13.0, V13.0.88
// Based on NVVM 20.0.0
//

.version 9.0
.target sm_100
.address_size 64

	// .globl	_Z10calc_fieldifPfS_

.visible .entry _Z10calc_fieldifPfS_(
	.param .u32 _Z10calc_fieldifPfS__param_0,
	.param .f32 _Z10calc_fieldifPfS__param_1,
	.param .u64 .ptr .align 1 _Z10calc_fieldifPfS__param_2,
	.param .u64 .ptr .align 1 _Z10calc_fieldifPfS__param_3
)
{
	.reg .pred 	%p<3>;
	.reg .b32 	%r<11>;
	.reg .b32 	%f<6>;
	.reg .b64 	%rd<8>;

	ld.param.u32 	%r6, [_Z10calc_fieldifPfS__param_0];
	ld.param.f32 	%f1, [_Z10calc_fieldifPfS__param_1];
	ld.param.u64 	%rd3, [_Z10calc_fieldifPfS__param_2];
	ld.param.u64 	%rd4, [_Z10calc_fieldifPfS__param_3];
	mov.u32 	%r7, %tid.x;
	mov.u32 	%r8, %ctaid.x;
	mov.u32 	%r1, %ntid.x;
	mad.lo.s32 	%r10, %r8, %r1, %r7;
	setp.ge.s32 	%p1, %r10, %r6;
	@%p1 bra 	$L__BB0_3;
	mov.u32 	%r9, %nctaid.x;
	mul.lo.s32 	%r3, %r1, %r9;
	cvta.to.global.u64 	%rd1, %rd4;
	cvta.to.global.u64 	%rd2, %rd3;
$L__BB0_2:
	mul.wide.s32 	%rd5, %r10, 4;
	add.s64 	%rd6, %rd1, %rd5;
	ld.global.f32 	%f2, [%rd6];
	add.s64 	%rd7, %rd2, %rd5;
	ld.global.f32 	%f3, [%rd7];
	mul.f32 	%f4, %f1, %f3;
	sub.f32 	%f5, %f2, %f4;
	st.global.f32 	[%rd6], %f5;
	add.s32 	%r10, %r10, %r3;
	setp.lt.s32 	%p2, %r10, %r6;
	@%p2 bra 	$L__BB0_2;
$L__BB0_3:
	ret;

}


// ===== COMPILED SASS (sm_100) =====

	.target	sm_100

	.elftype	@"ET_EXEC"


//--------------------- .note.nv.tkinfo           --------------------------
	.section	.note.nv.tkinfo,"",@"SHT_NOTE"
	.sectionflags	@"SHF_NOTE_NV_TKINFO"
	.tkinfo
        /*0018*/ 	.word	0x00000002
        /*0030*/ 	.string	""
        /*0030*/ 	.string	"ptxas"
        /*0030*/ 	.string	"Cuda compilation tools, release 13.0, V13.0.88"
        /*0030*/ 	.string	"Build cuda_13.0.r13.0/compiler.36424714_0"
        /*0030*/ 	.string	"-arch sm_100 -m 64 "



//--------------------- .note.nv.cuinfo           --------------------------
	.section	.note.nv.cuinfo,"",@"SHT_NOTE"
	.sectionflags	@"SHF_NOTE_NV_CUINFO"
        /*0018*/ 	.short	0x0002
        /*001a*/ 	.short	0x0064
        /*001c*/ 	.short	0x0082
	.zero		2


//--------------------- .nv.info                  --------------------------
	.section	.nv.info,"",@"SHT_CUDA_INFO"
	.align	4


	//----- nvinfo : EIATTR_REGCOUNT
	.align		4
        /*0000*/ 	.byte	0x04, 0x2f
        /*0002*/ 	.short	(.L_1 - .L_0)
	.align		4
.L_0:
        /*0004*/ 	.word	index@(_Z10calc_fieldifPfS_)
        /*0008*/ 	.word	0x00000010


	//----- nvinfo : EIATTR_FRAME_SIZE
	.align		4
.L_1:
        /*000c*/ 	.byte	0x04, 0x11
        /*000e*/ 	.short	(.L_3 - .L_2)
	.align		4
.L_2:
        /*0010*/ 	.word	index@(_Z10calc_fieldifPfS_)
        /*0014*/ 	.word	0x00000000


	//----- nvinfo : EIATTR_MIN_STACK_SIZE
	.align		4
.L_3:
        /*0018*/ 	.byte	0x04, 0x12
        /*001a*/ 	.short	(.L_5 - .L_4)
	.align		4
.L_4:
        /*001c*/ 	.word	index@(_Z10calc_fieldifPfS_)
        /*0020*/ 	.word	0x00000000
.L_5:


//--------------------- .nv.compat                --------------------------
	.section	.nv.compat,"",@"SHT_CUDA_COMPAT_INFO"
	.align	4
        /*0000*/ 	.byte	0x02, 0x09, 0x00, 0x00, 0x02, 0x02, 0x01, 0x00, 0x02, 0x05, 0x05, 0x00, 0x03, 0x07, 0x01, 0x01
        /*0010*/ 	.byte	0x02, 0x03, 0x00, 0x00, 0x02, 0x06, 0x01, 0x00, 0x04, 0x0b, 0x08, 0x00, 0x09, 0x00, 0x00, 0x00
        /*0020*/ 	.byte	0x00, 0x00, 0x00, 0x00


//--------------------- .nv.info._Z10calc_fieldifPfS_ --------------------------
	.section	.nv.info._Z10calc_fieldifPfS_,"",@"SHT_CUDA_INFO"
	.sectionflags	@""
	.align	4


	//----- nvinfo : EIATTR_CUDA_API_VERSION
	.align		4
        /*0000*/ 	.byte	0x04, 0x37
        /*0002*/ 	.short	(.L_7 - .L_6)
.L_6:
        /*0004*/ 	.word	0x00000082


	//----- nvinfo : EIATTR_KPARAM_INFO
	.align		4
.L_7:
        /*0008*/ 	.byte	0x04, 0x17
        /*000a*/ 	.short	(.L_9 - .L_8)
.L_8:
        /*000c*/ 	.word	0x00000000
        /*0010*/ 	.short	0x0003
        /*0012*/ 	.short	0x0010
        /*0014*/ 	.byte	0x00, 0xf5, 0x21, 0x00


	//----- nvinfo : EIATTR_KPARAM_INFO
	.align		4
.L_9:
        /*0018*/ 	.byte	0x04, 0x17
        /*001a*/ 	.short	(.L_11 - .L_10)
.L_10:
        /*001c*/ 	.word	0x00000000
        /*0020*/ 	.short	0x0002
        /*0022*/ 	.short	0x0008
        /*0024*/ 	.byte	0x00, 0xf5, 0x21, 0x00


	//----- nvinfo : EIATTR_KPARAM_INFO
	.align		4
.L_11:
        /*0028*/ 	.byte	0x04, 0x17
        /*002a*/ 	.short	(.L_13 - .L_12)
.L_12:
        /*002c*/ 	.word	0x00000000
        /*0030*/ 	.short	0x0001
        /*0032*/ 	.short	0x0004
        /*0034*/ 	.byte	0x00, 0xf0, 0x11, 0x00


	//----- nvinfo : EIATTR_KPARAM_INFO
	.align		4
.L_13:
        /*0038*/ 	.byte	0x04, 0x17
        /*003a*/ 	.short	(.L_15 - .L_14)
.L_14:
        /*003c*/ 	.word	0x00000000
        /*0040*/ 	.short	0x0000
        /*0042*/ 	.short	0x0000
        /*0044*/ 	.byte	0x00, 0xf0, 0x11, 0x00


	//----- nvinfo : EIATTR_SPARSE_MMA_MASK
	.align		4
.L_15:
        /*0048*/ 	.byte	0x03, 0x50
        /*004a*/ 	.short	0x0000


	//----- nvinfo : EIATTR_MAXREG_COUNT
	.align		4
        /*004c*/ 	.byte	0x03, 0x1b
        /*004e*/ 	.short	0x00ff


	//----- nvinfo : EIATTR_MERCURY_ISA_VERSION
	.align		4
        /*0050*/ 	.byte	0x03, 0x5f
        /*0052*/ 	.short	0x0101


	//----- nvinfo : EIATTR_VRC_CTA_INIT_COUNT
	.align		4
        /*0054*/ 	.byte	0x02, 0x4a
	.zero		1
	.zero		1


	//----- nvinfo : EIATTR_EXIT_INSTR_OFFSETS
	.align		4
        /*0058*/ 	.byte	0x04, 0x1c
        /*005a*/ 	.short	(.L_17 - .L_16)


	//   ....[0]....
.L_16:
        /*005c*/ 	.word	0x00000070


	//   ....[1]....
        /*0060*/ 	.word	0x00000170


	//----- nvinfo : EIATTR_CRS_STACK_SIZE
	.align		4
.L_17:
        /*0064*/ 	.byte	0x04, 0x1e
        /*0066*/ 	.short	(.L_19 - .L_18)
.L_18:
        /*0068*/ 	.word	0x00000000


	//----- nvinfo : EIATTR_CBANK_PARAM_SIZE
	.align		4
.L_19:
        /*006c*/ 	.byte	0x03, 0x19
        /*006e*/ 	.short	0x0018


	//----- nvinfo : EIATTR_PARAM_CBANK
	.align		4
        /*0070*/ 	.byte	0x04, 0x0a
        /*0072*/ 	.short	(.L_21 - .L_20)
	.align		4
.L_20:
        /*0074*/ 	.word	index@(.nv.constant0._Z10calc_fieldifPfS_)
        /*0078*/ 	.short	0x0380
        /*007a*/ 	.short	0x0018


	//----- nvinfo : EIATTR_SW_WAR
	.align		4
.L_21:
        /*007c*/ 	.byte	0x04, 0x36
        /*007e*/ 	.short	(.L_23 - .L_22)
.L_22:
        /*0080*/ 	.word	0x00000008
.L_23:


//--------------------- .nv.callgraph             --------------------------
	.section	.nv.callgraph,"",@"SHT_CUDA_CALLGRAPH"
	.align	4
	.sectionentsize	8
	.align		4
        /*0000*/ 	.word	0x00000000
	.align		4
        /*0004*/ 	.word	0xffffffff
	.align		4
        /*0008*/ 	.word	0x00000000
	.align		4
        /*000c*/ 	.word	0xfffffffe
	.align		4
        /*0010*/ 	.word	0x00000000
	.align		4
        /*0014*/ 	.word	0xfffffffd
	.align		4
        /*0018*/ 	.word	0x00000000
	.align		4
        /*001c*/ 	.word	0xfffffffc


//--------------------- .text._Z10calc_fieldifPfS_ --------------------------
	.section	.text._Z10calc_fieldifPfS_,"ax",@progbits
	.align	128
        .global         _Z10calc_fieldifPfS_
        .type           _Z10calc_fieldifPfS_,@function
        .size           _Z10calc_fieldifPfS_,(.L_x_2 - _Z10calc_fieldifPfS_)
        .other          _Z10calc_fieldifPfS_,@"STO_CUDA_ENTRY STV_DEFAULT"
_Z10calc_fieldifPfS_:
.text._Z10calc_fieldifPfS_:
[----:B------:R-:W-:Y:S01]  /*0000*/  LDC R1, c[0x0][0x37c] ;  /* 0x0000df00ff017b82 */ /* 0x000fe20000000800 */
[----:B------:R-:W0:Y:S07]  /*0010*/  S2R R0, SR_TID.X ;  /* 0x0000000000007919 */ /* 0x000e2e0000002100 */
[----:B------:R-:W0:Y:S01]  /*0020*/  S2UR UR4, SR_CTAID.X ;  /* 0x00000000000479c3 */ /* 0x000e220000002500 */
[----:B------:R-:W1:Y:S07]  /*0030*/  LDCU UR5, c[0x0][0x380] ;  /* 0x00007000ff0577ac */ /* 0x000e6e0008000800 */
[----:B------:R-:W0:Y:S02]  /*0040*/  LDC R11, c[0x0][0x360] ;  /* 0x0000d800ff0b7b82 */ /* 0x000e240000000800 */
[----:B0-----:R-:W-:-:S05]  /*0050*/  IMAD R0, R11, UR4, R0 ;  /* 0x000000040b007c24 */ /* 0x001fca000f8e0200 */
[----:B-1----:R-:W-:-:S13]  /*0060*/  ISETP.GE.AND P0, PT, R0, UR5, PT ;  /* 0x0000000500007c0c */ /* 0x002fda000bf06270 */
[----:B------:R-:W-:Y:S05]  /*0070*/  @P0 EXIT ;  /* 0x000000000000094d */ /* 0x000fea0003800000 */
[----:B------:R-:W0:Y:S01]  /*0080*/  LDC.64 R6, c[0x0][0x390] ;  /* 0x0000e400ff067b82 */ /* 0x000e220000000a00 */
[----:B------:R-:W1:Y:S01]  /*0090*/  LDCU UR4, c[0x0][0x370] ;  /* 0x00006e00ff0477ac */ /* 0x000e620008000800 */
[----:B------:R-:W2:Y:S06]  /*00a0*/  LDCU.64 UR6, c[0x0][0x358] ;  /* 0x00006b00ff0677ac */ /* 0x000eac0008000a00 */
[----:B------:R-:W3:Y:S01]  /*00b0*/  LDC.64 R8, c[0x0][0x388] ;  /* 0x0000e200ff087b82 */ /* 0x000ee20000000a00 */
[----:B------:R-:W4:Y:S01]  /*00c0*/  LDCU UR8, c[0x0][0x384] ;  /* 0x00007080ff0877ac */ /* 0x000f220008000800 */
[----:B-1----:R-:W-:-:S07]  /*00d0*/  IMAD R11, R11, UR4, RZ ;  /* 0x000000040b0b7c24 */ /* 0x002fce000f8e02ff */
.L_x_0:
[----:B---3--:R-:W-:-:S04]  /*00e0*/  IMAD.WIDE R4, R0, 0x4, R8 ;  /* 0x0000000400047825 */ /* 0x008fc800078e0208 */
[----:B01----:R-:W-:Y:S02]  /*00f0*/  IMAD.WIDE R2, R0, 0x4, R6 ;  /* 0x0000000400027825 */ /* 0x003fe400078e0206 */
[----:B--2---:R-:W4:Y:S04]  /*0100*/  LDG.E R5, desc[UR6][R4.64] ;  /* 0x0000000604057981 */ /* 0x004f28000c1e1900 */
[----:B------:R-:W4:Y:S01]  /*0110*/  LDG.E R10, desc[UR6][R2.64] ;  /* 0x00000006020a7981 */ /* 0x000f22000c1e1900 */
[----:B------:R-:W-:-:S04]  /*0120*/  IADD3 R0, PT, PT, R11, R0, RZ ;  /* 0x000000000b007210 */ /* 0x000fc80007ffe0ff */
[----:B------:R-:W-:Y:S01]  /*0130*/  ISETP.GE.AND P0, PT, R0, UR5, PT ;  /* 0x0000000500007c0c */ /* 0x000fe2000bf06270 */
[----:B----4-:R-:W-:-:S05]  /*0140*/  FFMA R13, -R5, UR8, R10 ;  /* 0x00000008050d7c23 */ /* 0x010fca000800010a */
[----:B------:R1:W-:Y:S07]  /*0150*/  STG.E desc[UR6][R2.64], R13 ;  /* 0x0000000d02007986 */ /* 0x0003ee000c101906 */
[----:B------:R-:W-:Y:S05]  /*0160*/  @!P0 BRA `(.L_x_0) ;  /* 0xfffffffc00dc8947 */ /* 0x000fea000383ffff */
[----:B------:R-:W-:Y:S05]  /*0170*/  EXIT ;  /* 0x000000000000794d */ /* 0x000fea0003800000 */
.L_x_1:
[----:B------:R-:W-:-:S00]  /*0180*/  BRA `(.L_x_1) ;  /* 0xfffffffc00fc7947 */ /* 0x000fc0000383ffff */
[----:B------:R-:W-:-:S00]  /*0190*/  NOP ;  /* 0x0000000000007918 */ /* 0x000fc00000000000 */
        /* <DEDUP_REMOVED lines=14> */
.L_x_2:


//--------------------- .nv.shared.reserved.0     --------------------------
	.section	.nv.shared.reserved.0,"aw",@nobits
	.weak		__nv_reservedSMEM_offset_0_alias
	.size		__nv_reservedSMEM_offset_0_alias, 0, 64
	.other		__nv_reservedSMEM_offset_0_alias,@"STO_CUDA_RESERVED_SHARED STV_DEFAULT"
__nv_reservedSMEM_offset_0_alias:
	.zero		0
	.zero		64


//--------------------- .nv.constant0._Z10calc_fieldifPfS_ --------------------------
	.section	.nv.constant0._Z10calc_fieldifPfS_,"a",@progbits
	.sectionflags	@""
	.align	4
.nv.constant0._Z10calc_fieldifPfS_:
	.zero		920


//--------------------- SYMBOLS --------------------------

	.type		.nv.reservedSmem.offset0,@object
	.size		.nv.reservedSmem.offset0,0x4
